	.headerflags	@"EF_CUDA_TEXMODE_UNIFIED EF_CUDA_64BIT_ADDRESS EF_CUDA_ACCELERATORS EF_CUDA_SM90 EF_CUDA_VIRTUAL_SM(EF_CUDA_SM90)"
	.elftype	@"ET_EXEC"


//--------------------- .nv.info                  --------------------------
	.section	.nv.info,"",@"SHT_CUDA_INFO"
	.align	4


	//----- nvinfo : EIATTR_REGCOUNT
	.align		4
        /*0000*/ 	.byte	0x04, 0x2f
        /*0002*/ 	.short	(.L_3 - .L_2)
	.align		4
.L_2:
        /*0004*/ 	.word	index@(triton_poi_fused__native_batch_norm_legit_no_training_silu_42)
        /*0008*/ 	.word	0x00000010


	//----- nvinfo : EIATTR_MIN_STACK_SIZE
	.align		4
.L_3:
        /*000c*/ 	.byte	0x04, 0x12
        /*000e*/ 	.short	(.L_5 - .L_4)
	.align		4
.L_4:
        /*0010*/ 	.word	index@(triton_poi_fused__native_batch_norm_legit_no_training_silu_42)
        /*0014*/ 	.word	0x00000000


	//----- nvinfo : EIATTR_FRAME_SIZE
	.align		4
.L_5:
        /*0018*/ 	.byte	0x04, 0x11
        /*001a*/ 	.short	(.L_7 - .L_6)
	.align		4
.L_6:
        /*001c*/ 	.word	index@(triton_poi_fused__native_batch_norm_legit_no_training_silu_42)
        /*0020*/ 	.word	0x00000000


	//----- nvinfo : EIATTR_MIN_STACK_SIZE
	.align		4
.L_7:
        /*0024*/ 	.byte	0x04, 0x12
        /*0026*/ 	.short	(.L_9 - .L_8)
	.align		4
.L_8:
        /*0028*/ 	.word	index@(triton_poi_fused__native_batch_norm_legit_no_training_silu_42)
        /*002c*/ 	.word	0x00000000
.L_9:


//--------------------- .nv.info.triton_poi_fused__native_batch_norm_legit_no_training_silu_42 --------------------------
	.section	.nv.info.triton_poi_fused__native_batch_norm_legit_no_training_silu_42,"",@"SHT_CUDA_INFO"
	.sectionflags	@""
	.align	4


	//----- nvinfo : EIATTR_CUDA_API_VERSION
	.align		4
        /*0000*/ 	.byte	0x04, 0x37
        /*0002*/ 	.short	(.L_11 - .L_10)
.L_10:
        /*0004*/ 	.word	0x0000007c


	//----- nvinfo : EIATTR_KPARAM_INFO
	.align		4
.L_11:
        /*0008*/ 	.byte	0x04, 0x17
        /*000a*/ 	.short	(.L_13 - .L_12)
.L_12:
        /*000c*/ 	.word	0x00000000
        /*0010*/ 	.short	0x0006
        /*0012*/ 	.short	0x0030
        /*0014*/ 	.byte	0x00, 0xf0, 0x11, 0x00


	//----- nvinfo : EIATTR_KPARAM_INFO
	.align		4
.L_13:
        /*0018*/ 	.byte	0x04, 0x17
        /*001a*/ 	.short	(.L_15 - .L_14)
.L_14:
        /*001c*/ 	.word	0x00000000
        /*0020*/ 	.short	0x0005
        /*0022*/ 	.short	0x0028
        /*0024*/ 	.byte	0x00, 0xf4, 0x21, 0x00


	//----- nvinfo : EIATTR_KPARAM_INFO
	.align		4
.L_15:
        /*0028*/ 	.byte	0x04, 0x17
        /*002a*/ 	.short	(.L_17 - .L_16)
.L_16:
        /*002c*/ 	.word	0x00000000
        /*0030*/ 	.short	0x0004
        /*0032*/ 	.short	0x0020
        /*0034*/ 	.byte	0x00, 0xf4, 0x21, 0x00


	//----- nvinfo : EIATTR_KPARAM_INFO
	.align		4
.L_17:
        /*0038*/ 	.byte	0x04, 0x17
        /*003a*/ 	.short	(.L_19 - .L_18)
.L_18:
        /*003c*/ 	.word	0x00000000
        /*0040*/ 	.short	0x0003
        /*0042*/ 	.short	0x0018
        /*0044*/ 	.byte	0x00, 0xf4, 0x21, 0x00


	//----- nvinfo : EIATTR_KPARAM_INFO
	.align		4
.L_19:
        /*0048*/ 	.byte	0x04, 0x17
        /*004a*/ 	.short	(.L_21 - .L_20)
.L_20:
        /*004c*/ 	.word	0x00000000
        /*0050*/ 	.short	0x0002
        /*0052*/ 	.short	0x0010
        /*0054*/ 	.byte	0x00, 0xf4, 0x21, 0x00


	//----- nvinfo : EIATTR_KPARAM_INFO
	.align		4
.L_21:
        /*0058*/ 	.byte	0x04, 0x17
        /*005a*/ 	.short	(.L_23 - .L_22)
.L_22:
        /*005c*/ 	.word	0x00000000
        /*0060*/ 	.short	0x0001
        /*0062*/ 	.short	0x0008
        /*0064*/ 	.byte	0x00, 0xf4, 0x21, 0x00


	//----- nvinfo : EIATTR_KPARAM_INFO
	.align		4
.L_23:
        /*0068*/ 	.byte	0x04, 0x17
        /*006a*/ 	.short	(.L_25 - .L_24)
.L_24:
        /*006c*/ 	.word	0x00000000
        /*0070*/ 	.short	0x0000
        /*0072*/ 	.short	0x0000
        /*0074*/ 	.byte	0x00, 0xf4, 0x21, 0x00


	//----- nvinfo : EIATTR_SPARSE_MMA_MASK
	.align		4
.L_25:
        /*0078*/ 	.byte	0x03, 0x50
        /*007a*/ 	.short	0x0000


	//----- nvinfo : EIATTR_MAXREG_COUNT
	.align		4
        /*007c*/ 	.byte	0x03, 0x1b
        /*007e*/ 	.short	0x00ff


	//----- nvinfo : EIATTR_EXIT_INSTR_OFFSETS
	.align		4
        /*0080*/ 	.byte	0x04, 0x1c
        /*0082*/ 	.short	(.L_27 - .L_26)


	//   ....[0]....
.L_26:
        /*0084*/ 	.word	0x00000380


	//----- nvinfo : EIATTR_REQNTID
	.align		4
.L_27:
        /*0088*/ 	.byte	0x04, 0x10
        /*008a*/ 	.short	(.L_29 - .L_28)
.L_28:
        /*008c*/ 	.word	0x00000080
        /*0090*/ 	.word	0x00000001
        /*0094*/ 	.word	0x00000001


	//----- nvinfo : EIATTR_CBANK_PARAM_SIZE
	.align		4
.L_29:
        /*0098*/ 	.byte	0x03, 0x19
        /*009a*/ 	.short	0x0034


	//----- nvinfo : EIATTR_PARAM_CBANK
	.align		4
        /*009c*/ 	.byte	0x04, 0x0a
        /*009e*/ 	.short	(.L_31 - .L_30)
	.align		4
.L_30:
        /*00a0*/ 	.word	index@(.nv.constant0.triton_poi_fused__native_batch_norm_legit_no_training_silu_42)
        /*00a4*/ 	.short	0x0210
        /*00a6*/ 	.short	0x0034


	//----- nvinfo : EIATTR_SW_WAR
	.align		4
.L_31:
        /*00a8*/ 	.byte	0x04, 0x36
        /*00aa*/ 	.short	(.L_33 - .L_32)
.L_32:
        /*00ac*/ 	.word	0x00000008
.L_33:


//--------------------- .nv.callgraph             --------------------------
	.section	.nv.callgraph,"",@"SHT_CUDA_CALLGRAPH"
	.align	4
	.sectionentsize	8
	.align		4
        /*0000*/ 	.word	0x00000000
	.align		4
        /*0004*/ 	.word	0xffffffff
	.align		4
        /*0008*/ 	.word	0x00000000
	.align		4
        /*000c*/ 	.word	0xfffffffe
	.align		4
        /*0010*/ 	.word	0x00000000
	.align		4
        /*0014*/ 	.word	0xfffffffd
	.align		4
        /*0018*/ 	.word	0x00000000
	.align		4
        /*001c*/ 	.word	0xfffffffc


//--------------------- .nv.constant4             --------------------------
	.section	.nv.constant4,"a",@progbits
	.align	8
	.align		8
.nv.constant4:
        /*0000*/ 	.dword	_$_str
	.align		8
        /*0008*/ 	.dword	_$_str_$_2


//--------------------- .text.triton_poi_fused__native_batch_norm_legit_no_training_silu_42 --------------------------
	.section	.text.triton_poi_fused__native_batch_norm_legit_no_training_silu_42,"ax",@progbits
	.align	128
        .global         triton_poi_fused__native_batch_norm_legit_no_training_silu_42
        .type           triton_poi_fused__native_batch_norm_legit_no_training_silu_42,@function
        .size           triton_poi_fused__native_batch_norm_legit_no_training_silu_42,(.L_x_1 - triton_poi_fused__native_batch_norm_legit_no_training_silu_42)
        .other          triton_poi_fused__native_batch_norm_legit_no_training_silu_42,@"STO_CUDA_ENTRY STV_DEFAULT"
triton_poi_fused__native_batch_norm_legit_no_training_silu_42:
.text.triton_poi_fused__native_batch_norm_legit_no_training_silu_42:
[----:B------:R-:W-:Y:S01]  /*0000*/  LDC R1, c[0x0][0x28] ;  /* 0x00000a00ff017b82 */ /* 0x000fe20000000800 */
[----:B------:R-:W1:Y:S07]  /*0010*/  S2R R0, SR_TID.X ;  /* 0x0000000000007919 */ /* 0x000e6e0000002100 */
[----:B------:R-:W2:Y:S01]  /*0020*/  LDC.64 R6, c[0x0][0x228] ;  /* 0x00008a00ff067b82 */ /* 0x000ea20000000a00 */
[----:B------:R-:W-:Y:S01]  /*0030*/  ULDC.64 UR4, c[0x0][0x208] ;  /* 0x0000820000047ab9 */ /* 0x000fe20000000a00 */
[----:B------:R-:W3:Y:S06]  /*0040*/  S2R R3, SR_CTAID.X ;  /* 0x0000000000037919 */ /* 0x000eec0000002500 */
[----:B------:R-:W4:Y:S08]  /*0050*/  LDC.64 R4, c[0x0][0x220] ;  /* 0x00008800ff047b82 */ /* 0x000f300000000a00 */
[----:B------:R-:W5:Y:S08]  /*0060*/  LDC.64 R8, c[0x0][0x230] ;  /* 0x00008c00ff087b82 */ /* 0x000f700000000a00 */
[----:B------:R-:W5:Y:S01]  /*0070*/  LDC.64 R10, c[0x0][0x238] ;  /* 0x00008e00ff0a7b82 */ /* 0x000f620000000a00 */
[----:B-1----:R-:W-:-:S02]  /*0080*/  LOP3.LUT R0, R0, 0x7f, RZ, 0xc0, !PT ;  /* 0x0000007f00007812 */ /* 0x002fc400078ec0ff */
[----:B---3--:R-:W-:Y:S02]  /*0090*/  SHF.R.S32.HI R2, RZ, 0x18, R3 ;  /* 0x00000018ff027819 */ /* 0x008fe40000011403 */
[----:B------:R-:W-:Y:S02]  /*00a0*/  LEA R0, R3, R0, 0x7 ;  /* 0x0000000003007211 */ /* 0x000fe400078e38ff */
[----:B------:R-:W-:-:S04]  /*00b0*/  SGXT R3, R2, 0x1 ;  /* 0x000000010203781a */ /* 0x000fc80000000200 */
[----:B------:R-:W-:-:S04]  /*00c0*/  LEA.HI R3, R3, R0, RZ, 0x9 ;  /* 0x0000000003037211 */ /* 0x000fc800078f48ff */
[----:B------:R-:W-:-:S04]  /*00d0*/  LOP3.LUT R3, R3, 0xfffffe00, RZ, 0xc0, !PT ;  /* 0xfffffe0003037812 */ /* 0x000fc800078ec0ff */
[----:B------:R-:W-:Y:S02]  /*00e0*/  IADD3 R13, R0, -R3, RZ ;  /* 0x80000003000d7210 */ /* 0x000fe40007ffe0ff */
[----:B------:R-:W1:Y:S03]  /*00f0*/  LDC.64 R2, c[0x0][0x218] ;  /* 0x00008600ff027b82 */ /* 0x000e660000000a00 */
[----:B--2---:R-:W-:-:S06]  /*0100*/  IMAD.WIDE R6, R13, 0x4, R6 ;  /* 0x000000040d067825 */ /* 0x004fcc00078e0206 */
[----:B------:R-:W2:Y:S01]  /*0110*/  LDG.E.EL R6, desc[UR4][R6.64] ;  /* 0x0000000406067981 */ /* 0x000ea2000c2e1900 */
[----:B----4-:R-:W-:-:S04]  /*0120*/  IMAD.WIDE R4, R13, 0x4, R4 ;  /* 0x000000040d047825 */ /* 0x010fc800078e0204 */
[C---:B-----5:R-:W-:Y:S02]  /*0130*/  IMAD.WIDE R8, R13.reuse, 0x4, R8 ;  /* 0x000000040d087825 */ /* 0x060fe400078e0208 */
[----:B------:R3:W4:Y:S02]  /*0140*/  LDG.E.EL R5, desc[UR4][R4.64] ;  /* 0x0000000404057981 */ /* 0x000724000c2e1900 */
[----:B0-----:R-:W-:Y:S02]  /*0150*/  IMAD.WIDE R10, R13, 0x4, R10 ;  /* 0x000000040d0a7825 */ /* 0x001fe400078e020a */
[----:B------:R-:W5:Y:S02]  /*0160*/  LDG.E.EL R8, desc[UR4][R8.64] ;  /* 0x0000000408087981 */ /* 0x000f64000c2e1900 */
[----:B-1----:R-:W-:Y:S02]  /*0170*/  IMAD.WIDE R2, R0, 0x4, R2 ;  /* 0x0000000400027825 */ /* 0x002fe400078e0202 */
[----:B------:R-:W5:Y:S04]  /*0180*/  LDG.E.EL R11, desc[UR4][R10.64] ;  /* 0x000000040a0b7981 */ /* 0x000f68000c2e1900 */
[----:B------:R-:W4:Y:S01]  /*0190*/  LDG.E R2, desc[UR4][R2.64] ;  /* 0x0000000402027981 */ /* 0x000f22000c1e1900 */
[----:B------:R-:W-:Y:S01]  /*01a0*/  HFMA2.MMA R12, -RZ, RZ, 1.625, 0 ;  /* 0x3e800000ff0c7435 */ /* 0x000fe200000001ff */
[----:B--2---:R-:W-:-:S04]  /*01b0*/  FADD R6, R6, 0.0010000000474974513054 ;  /* 0x3a83126f06067421 */ /* 0x004fc80000000000 */
[----:B------:R-:W0:Y:S02]  /*01c0*/  MUFU.SQRT R7, R6 ;  /* 0x0000000600077308 */ /* 0x000e240000002000 */
[C---:B0-----:R-:W-:Y:S02]  /*01d0*/  FSETP.GT.AND P0, PT, R7.reuse, 8.50705917302346158658e+37, PT ;  /* 0x7e8000000700780b */ /* 0x041fe40003f04000 */
[----:B------:R-:W-:-:S11]  /*01e0*/  FSETP.GEU.AND P1, PT, R7, 1.175494350822287508e-38, PT ;  /* 0x008000000700780b */ /* 0x000fd60003f2e000 */
[----:B------:R-:W-:-:S04]  /*01f0*/  @P0 FMUL R7, R7, 0.25 ;  /* 0x3e80000007070820 */ /* 0x000fc80000400000 */
[----:B------:R-:W-:-:S06]  /*0200*/  @!P1 FMUL R7, R7, 16777216 ;  /* 0x4b80000007079820 */ /* 0x000fcc0000400000 */
[----:B------:R-:W0:Y:S01]  /*0210*/  MUFU.RCP R7, R7 ;  /* 0x0000000700077308 */ /* 0x000e220000001000 */
[----:B---3--:R-:W-:Y:S01]  /*0220*/  FSEL R4, R12, 1, P0 ;  /* 0x3f8000000c047808 */ /* 0x008fe20000000000 */
[----:B----4-:R-:W-:-:S04]  /*0230*/  FADD R2, R2, -R5 ;  /* 0x8000000502027221 */ /* 0x010fc80000000000 */
[----:B------:R-:W-:-:S04]  /*0240*/  @!P1 FMUL R4, R4, 16777216 ;  /* 0x4b80000004049820 */ /* 0x000fc80000400000 */
[----:B0-----:R-:W-:-:S04]  /*0250*/  FMUL R3, R7, R4 ;  /* 0x0000000407037220 */ /* 0x001fc80000400000 */
[----:B------:R-:W-:-:S04]  /*0260*/  FMUL R2, R2, R3 ;  /* 0x0000000302027220 */ /* 0x000fc80000400000 */
[----:B-----5:R-:W-:-:S04]  /*0270*/  FFMA R8, R8, R2, R11 ;  /* 0x0000000208087223 */ /* 0x020fc8000000000b */
[----:B------:R-:W-:-:S04]  /*0280*/  FADD R2, RZ, -R8 ;  /* 0x80000008ff027221 */ /* 0x000fc80000000000 */
[----:B------:R-:W-:-:S05]  /*0290*/  FMUL R4, R2, 1.4426950216293334961 ;  /* 0x3fb8aa3b02047820 */ /* 0x000fca0000400000 */
[----:B------:R-:W-:-:S13]  /*02a0*/  FSETP.GEU.AND P0, PT, R4, -126, PT ;  /* 0xc2fc00000400780b */ /* 0x000fda0003f0e000 */
[----:B------:R-:W-:-:S04]  /*02b0*/  @!P0 FMUL R4, R4, 0.5 ;  /* 0x3f00000004048820 */ /* 0x000fc80000400000 */
[----:B------:R-:W0:Y:S02]  /*02c0*/  MUFU.EX2 R2, R4 ;  /* 0x0000000400027308 */ /* 0x000e240000000800 */
[----:B0-----:R-:W-:-:S04]  /*02d0*/  @!P0 FMUL R2, R2, R2 ;  /* 0x0000000202028220 */ /* 0x001fc80000400000 */
[----:B------:R-:W-:Y:S02]  /*02e0*/  FADD R5, R2, 1 ;  /* 0x3f80000002057421 */ /* 0x000fe40000000000 */
[----:B------:R-:W0:Y:S03]  /*02f0*/  LDC.64 R2, c[0x0][0x210] ;  /* 0x00008400ff027b82 */ /* 0x000e260000000a00 */
[----:B------:R-:W-:-:S13]  /*0300*/  FSETP.GT.AND P0, PT, R5, 8.50705917302346158658e+37, PT ;  /* 0x7e8000000500780b */ /* 0x000fda0003f04000 */
[----:B------:R-:W-:-:S06]  /*0310*/  @P0 FMUL R5, R5, 0.25 ;  /* 0x3e80000005050820 */ /* 0x000fcc0000400000 */
[----:B------:R-:W1:Y:S01]  /*0320*/  MUFU.RCP R5, R5 ;  /* 0x0000000500057308 */ /* 0x000e620000001000 */
[----:B------:R-:W-:Y:S01]  /*0330*/  FSEL R6, R12, 1, P0 ;  /* 0x3f8000000c067808 */ /* 0x000fe20000000000 */
[----:B0-----:R-:W-:-:S04]  /*0340*/  IMAD.WIDE R2, R0, 0x4, R2 ;  /* 0x0000000400027825 */ /* 0x001fc800078e0202 */
[----:B-1----:R-:W-:-:S04]  /*0350*/  FMUL R7, R5, R6 ;  /* 0x0000000605077220 */ /* 0x002fc80000400000 */
[----:B------:R-:W-:-:S05]  /*0360*/  FMUL R7, R8, R7 ;  /* 0x0000000708077220 */ /* 0x000fca0000400000 */
[----:B------:R-:W-:Y:S01]  /*0370*/  STG.E desc[UR4][R2.64], R7 ;  /* 0x0000000702007986 */ /* 0x000fe2000c101904 */
[----:B------:R-:W-:Y:S05]  /*0380*/  EXIT ;  /* 0x000000000000794d */ /* 0x000fea0003800000 */
.L_x_0:
[----:B------:R-:W-:-:S00]  /*0390*/  BRA `(.L_x_0) ;  /* 0xfffffffc00fc7947 */ /* 0x000fc0000383ffff */
[----:B------:R-:W-:-:S00]  /*03a0*/  NOP ;  /* 0x0000000000007918 */ /* 0x000fc00000000000 */
        /* <DEDUP_REMOVED lines=13> */
.L_x_1:


//--------------------- .nv.global.init           --------------------------
	.section	.nv.global.init,"aw",@progbits
.nv.global.init:
	.type		_$_str,@object
	.size		_$_str,(_$_str_$_2 - _$_str)
_$_str:
        /*0000*/ 	.byte	0x5f, 0x5f, 0x43, 0x55, 0x44, 0x41, 0x5f, 0x46, 0x54, 0x5a, 0x00
	.type		_$_str_$_2,@object
	.size		_$_str_$_2,(.L_1 - _$_str_$_2)
_$_str_$_2:
        /*000b*/ 	.byte	0x5f, 0x5f, 0x43, 0x55, 0x44, 0x41, 0x5f, 0x50, 0x52, 0x45, 0x43, 0x5f, 0x53, 0x51, 0x52, 0x54
        /*001b*/ 	.byte	0x00
.L_1:


//--------------------- .nv.constant0.triton_poi_fused__native_batch_norm_legit_no_training_silu_42 --------------------------
	.section	.nv.constant0.triton_poi_fused__native_batch_norm_legit_no_training_silu_42,"a",@progbits
	.sectionflags	@""
	.align	4
.nv.constant0.triton_poi_fused__native_batch_norm_legit_no_training_silu_42:
	.zero		580
